//
// Generated by NVIDIA NVVM Compiler
//
// Compiler Build ID: CL-36424714
// Cuda compilation tools, release 13.0, V13.0.88
// Based on NVVM 20.0.0
//

.version 9.0
.target sm_100
.address_size 64

	// .globl	_Z4fdtdPfS_ii

.visible .entry _Z4fdtdPfS_ii(
	.param .u64 .ptr .align 1 _Z4fdtdPfS_ii_param_0,
	.param .u64 .ptr .align 1 _Z4fdtdPfS_ii_param_1,
	.param .u32 _Z4fdtdPfS_ii_param_2,
	.param .u32 _Z4fdtdPfS_ii_param_3
)
{
	.reg .pred 	%p<3>;
	.reg .b32 	%r<11>;
	.reg .b32 	%f<29>;
	.reg .b64 	%rd<15>;
	.reg .b64 	%fd<7>;

	ld.param.u64 	%rd3, [_Z4fdtdPfS_ii_param_0];
	ld.param.u64 	%rd4, [_Z4fdtdPfS_ii_param_1];
	ld.param.u32 	%r2, [_Z4fdtdPfS_ii_param_2];
	ld.param.u32 	%r3, [_Z4fdtdPfS_ii_param_3];
	cvta.to.global.u64 	%rd1, %rd4;
	cvta.to.global.u64 	%rd2, %rd3;
	mov.u32 	%r1, %tid.x;
	setp.eq.s32 	%p1, %r1, 0;
	@%p1 bra 	$L__BB0_2;
	mul.wide.u32 	%rd5, %r1, 4;
	add.s64 	%rd6, %rd2, %rd5;
	ld.global.f32 	%f1, [%rd6];
	cvt.f64.f32 	%fd1, %f1;
	add.s32 	%r4, %r1, -1;
	mul.wide.u32 	%rd7, %r4, 4;
	add.s64 	%rd8, %rd1, %rd7;
	ld.global.f32 	%f2, [%rd8];
	add.s64 	%rd9, %rd1, %rd5;
	ld.global.f32 	%f3, [%rd9];
	sub.f32 	%f4, %f2, %f3;
	cvt.f64.f32 	%fd2, %f4;
	fma.rn.f64 	%fd3, %fd2, 0d3FE0000000000000, %fd1;
	cvt.rn.f32.f64 	%f5, %fd3;
	st.global.f32 	[%rd6], %f5;
$L__BB0_2:
	cvt.rn.f32.s32 	%f6, %r3;
	mov.f32 	%f7, 0f42200000;
	sub.f32 	%f8, %f7, %f6;
	div.rn.f32 	%f9, %f8, 0f41400000;
	mul.f32 	%f10, %f9, %f9;
	mul.f32 	%f11, %f10, 0fBF000000;
	fma.rn.f32 	%f12, %f11, 0f3BBB989D, 0f3F000000;
	cvt.sat.f32.f32 	%f13, %f12;
	mov.f32 	%f14, 0f4B400001;
	mov.f32 	%f15, 0f437C0000;
	fma.rm.f32 	%f16, %f13, %f15, %f14;
	add.f32 	%f17, %f16, 0fCB40007F;
	neg.f32 	%f18, %f17;
	fma.rn.f32 	%f19, %f11, 0f3FB8AA3B, %f18;
	fma.rn.f32 	%f20, %f11, 0f32A57060, %f19;
	mov.b32 	%r5, %f16;
	shl.b32 	%r6, %r5, 23;
	mov.b32 	%f21, %r6;
	ex2.approx.ftz.f32 	%f22, %f20;
	mul.f32 	%f23, %f22, %f21;
	shr.u32 	%r7, %r2, 31;
	add.s32 	%r8, %r2, %r7;
	shr.s32 	%r9, %r8, 1;
	mul.wide.s32 	%rd10, %r9, 4;
	add.s64 	%rd11, %rd2, %rd10;
	st.global.f32 	[%rd11], %f23;
	add.s32 	%r10, %r2, -1;
	setp.ge.s32 	%p2, %r1, %r10;
	@%p2 bra 	$L__BB0_4;
	mul.wide.u32 	%rd12, %r1, 4;
	add.s64 	%rd13, %rd1, %rd12;
	ld.global.f32 	%f24, [%rd13];
	cvt.f64.f32 	%fd4, %f24;
	add.s64 	%rd14, %rd2, %rd12;
	ld.global.f32 	%f25, [%rd14];
	ld.global.f32 	%f26, [%rd14+4];
	sub.f32 	%f27, %f25, %f26;
	cvt.f64.f32 	%fd5, %f27;
	fma.rn.f64 	%fd6, %fd5, 0d3FE0000000000000, %fd4;
	cvt.rn.f32.f64 	%f28, %fd6;
	st.global.f32 	[%rd13], %f28;
$L__BB0_4:
	ret;

}


// ===== COMPILED SASS (sm_100) =====

	.target	sm_100

	.elftype	@"ET_EXEC"


//--------------------- .note.nv.tkinfo           --------------------------
	.section	.note.nv.tkinfo,"",@"SHT_NOTE"
	.sectionflags	@"SHF_NOTE_NV_TKINFO"
	.tkinfo
        /*0018*/ 	.word	0x00000002
        /*0030*/ 	.string	""
        /*0030*/ 	.string	"ptxas"
        /*0030*/ 	.string	"Cuda compilation tools, release 13.0, V13.0.88"
        /*0030*/ 	.string	"Build cuda_13.0.r13.0/compiler.36424714_0"
        /*0030*/ 	.string	"-arch sm_100 -m 64 "



//--------------------- .note.nv.cuinfo           --------------------------
	.section	.note.nv.cuinfo,"",@"SHT_NOTE"
	.sectionflags	@"SHF_NOTE_NV_CUINFO"
        /*0018*/ 	.short	0x0002
        /*001a*/ 	.short	0x0064
        /*001c*/ 	.short	0x0082
	.zero		2


//--------------------- .nv.info                  --------------------------
	.section	.nv.info,"",@"SHT_CUDA_INFO"
	.align	4


	//----- nvinfo : EIATTR_REGCOUNT
	.align		4
        /*0000*/ 	.byte	0x04, 0x2f
        /*0002*/ 	.short	(.L_1 - .L_0)
	.align		4
.L_0:
        /*0004*/ 	.word	index@(_Z4fdtdPfS_ii)
        /*0008*/ 	.word	0x00000011


	//----- nvinfo : EIATTR_FRAME_SIZE
	.align		4
.L_1:
        /*000c*/ 	.byte	0x04, 0x11
        /*000e*/ 	.short	(.L_3 - .L_2)
	.align		4
.L_2:
        /*0010*/ 	.word	index@($__internal_0_$__cuda_sm3x_div_rn_noftz_f32_slowpath)
        /*0014*/ 	.word	0x00000000


	//----- nvinfo : EIATTR_FRAME_SIZE
	.align		4
.L_3:
        /*0018*/ 	.byte	0x04, 0x11
        /*001a*/ 	.short	(.L_5 - .L_4)
	.align		4
.L_4:
        /*001c*/ 	.word	index@(_Z4fdtdPfS_ii)
        /*0020*/ 	.word	0x00000000


	//----- nvinfo : EIATTR_MIN_STACK_SIZE
	.align		4
.L_5:
        /*0024*/ 	.byte	0x04, 0x12
        /*0026*/ 	.short	(.L_7 - .L_6)
	.align		4
.L_6:
        /*0028*/ 	.word	index@(_Z4fdtdPfS_ii)
        /*002c*/ 	.word	0x00000000
.L_7:


//--------------------- .nv.compat                --------------------------
	.section	.nv.compat,"",@"SHT_CUDA_COMPAT_INFO"
	.align	4
        /*0000*/ 	.byte	0x02, 0x09, 0x00, 0x00, 0x02, 0x02, 0x01, 0x00, 0x02, 0x05, 0x05, 0x00, 0x03, 0x07, 0x01, 0x01
        /*0010*/ 	.byte	0x02, 0x03, 0x00, 0x00, 0x02, 0x06, 0x01, 0x00, 0x04, 0x0b, 0x08, 0x00, 0x01, 0x00, 0x00, 0x00
        /*0020*/ 	.byte	0x00, 0x00, 0x00, 0x00


//--------------------- .nv.info._Z4fdtdPfS_ii    --------------------------
	.section	.nv.info._Z4fdtdPfS_ii,"",@"SHT_CUDA_INFO"
	.sectionflags	@""
	.align	4


	//----- nvinfo : EIATTR_CUDA_API_VERSION
	.align		4
        /*0000*/ 	.byte	0x04, 0x37
        /*0002*/ 	.short	(.L_9 - .L_8)
.L_8:
        /*0004*/ 	.word	0x00000082


	//----- nvinfo : EIATTR_KPARAM_INFO
	.align		4
.L_9:
        /*0008*/ 	.byte	0x04, 0x17
        /*000a*/ 	.short	(.L_11 - .L_10)
.L_10:
        /*000c*/ 	.word	0x00000000
        /*0010*/ 	.short	0x0003
        /*0012*/ 	.short	0x0014
        /*0014*/ 	.byte	0x00, 0xf0, 0x11, 0x00


	//----- nvinfo : EIATTR_KPARAM_INFO
	.align		4
.L_11:
        /*0018*/ 	.byte	0x04, 0x17
        /*001a*/ 	.short	(.L_13 - .L_12)
.L_12:
        /*001c*/ 	.word	0x00000000
        /*0020*/ 	.short	0x0002
        /*0022*/ 	.short	0x0010
        /*0024*/ 	.byte	0x00, 0xf0, 0x11, 0x00


	//----- nvinfo : EIATTR_KPARAM_INFO
	.align		4
.L_13:
        /*0028*/ 	.byte	0x04, 0x17
        /*002a*/ 	.short	(.L_15 - .L_14)
.L_14:
        /*002c*/ 	.word	0x00000000
        /*0030*/ 	.short	0x0001
        /*0032*/ 	.short	0x0008
        /*0034*/ 	.byte	0x00, 0xf5, 0x21, 0x00


	//----- nvinfo : EIATTR_KPARAM_INFO
	.align		4
.L_15:
        /*0038*/ 	.byte	0x04, 0x17
        /*003a*/ 	.short	(.L_17 - .L_16)
.L_16:
        /*003c*/ 	.word	0x00000000
        /*0040*/ 	.short	0x0000
        /*0042*/ 	.short	0x0000
        /*0044*/ 	.byte	0x00, 0xf5, 0x21, 0x00


	//----- nvinfo : EIATTR_SPARSE_MMA_MASK
	.align		4
.L_17:
        /*0048*/ 	.byte	0x03, 0x50
        /*004a*/ 	.short	0x0000


	//----- nvinfo : EIATTR_MAXREG_COUNT
	.align		4
        /*004c*/ 	.byte	0x03, 0x1b
        /*004e*/ 	.short	0x00ff


	//----- nvinfo : EIATTR_MERCURY_ISA_VERSION
	.align		4
        /*0050*/ 	.byte	0x03, 0x5f
        /*0052*/ 	.short	0x0101


	//----- nvinfo : EIATTR_VRC_CTA_INIT_COUNT
	.align		4
        /*0054*/ 	.byte	0x02, 0x4a
	.zero		1
	.zero		1


	//----- nvinfo : EIATTR_EXIT_INSTR_OFFSETS
	.align		4
        /*0058*/ 	.byte	0x04, 0x1c
        /*005a*/ 	.short	(.L_19 - .L_18)


	//   ....[0]....
.L_18:
        /*005c*/ 	.word	0x00000350


	//   ....[1]....
        /*0060*/ 	.word	0x00000420


	//----- nvinfo : EIATTR_CRS_STACK_SIZE
	.align		4
.L_19:
        /*0064*/ 	.byte	0x04, 0x1e
        /*0066*/ 	.short	(.L_21 - .L_20)
.L_20:
        /*0068*/ 	.word	0x00000000


	//----- nvinfo : EIATTR_CBANK_PARAM_SIZE
	.align		4
.L_21:
        /*006c*/ 	.byte	0x03, 0x19
        /*006e*/ 	.short	0x0018


	//----- nvinfo : EIATTR_PARAM_CBANK
	.align		4
        /*0070*/ 	.byte	0x04, 0x0a
        /*0072*/ 	.short	(.L_23 - .L_22)
	.align		4
.L_22:
        /*0074*/ 	.word	index@(.nv.constant0._Z4fdtdPfS_ii)
        /*0078*/ 	.short	0x0380
        /*007a*/ 	.short	0x0018


	//----- nvinfo : EIATTR_SW_WAR
	.align		4
.L_23:
        /*007c*/ 	.byte	0x04, 0x36
        /*007e*/ 	.short	(.L_25 - .L_24)
.L_24:
        /*0080*/ 	.word	0x00000008
.L_25:


//--------------------- .nv.callgraph             --------------------------
	.section	.nv.callgraph,"",@"SHT_CUDA_CALLGRAPH"
	.align	4
	.sectionentsize	8
	.align		4
        /*0000*/ 	.word	0x00000000
	.align		4
        /*0004*/ 	.word	0xffffffff
	.align		4
        /*0008*/ 	.word	0x00000000
	.align		4
        /*000c*/ 	.word	0xfffffffe
	.align		4
        /*0010*/ 	.word	0x00000000
	.align		4
        /*0014*/ 	.word	0xfffffffd
	.align		4
        /*0018*/ 	.word	0x00000000
	.align		4
        /*001c*/ 	.word	0xfffffffc


//--------------------- .text._Z4fdtdPfS_ii       --------------------------
	.section	.text._Z4fdtdPfS_ii,"ax",@progbits
	.align	128
        .global         _Z4fdtdPfS_ii
        .type           _Z4fdtdPfS_ii,@function
        .size           _Z4fdtdPfS_ii,(.L_x_10 - _Z4fdtdPfS_ii)
        .other          _Z4fdtdPfS_ii,@"STO_CUDA_ENTRY STV_DEFAULT"
_Z4fdtdPfS_ii:
.text._Z4fdtdPfS_ii:
[----:B------:R-:W-:Y:S01]  /*0000*/  LDC R1, c[0x0][0x37c] ;  /* 0x0000df00ff017b82 */ /* 0x000fe20000000800 */
[----:B------:R-:W0:Y:S07]  /*0010*/  S2R R2, SR_TID.X ;  /* 0x0000000000027919 */ /* 0x000e2e0000002100 */
[----:B------:R-:W1:Y:S01]  /*0020*/  LDC.64 R8, c[0x0][0x388] ;  /* 0x0000e200ff087b82 */ /* 0x000e620000000a00 */
[----:B------:R-:W2:Y:S01]  /*0030*/  LDCU.64 UR6, c[0x0][0x358] ;  /* 0x00006b00ff0677ac */ /* 0x000ea20008000a00 */
[----:B------:R-:W3:Y:S06]  /*0040*/  LDCU UR4, c[0x0][0x394] ;  /* 0x00007280ff0477ac */ /* 0x000eec0008000800 */
[----:B------:R-:W4:Y:S01]  /*0050*/  LDC.64 R4, c[0x0][0x380] ;  /* 0x0000e000ff047b82 */ /* 0x000f220000000a00 */
[----:B0-----:R-:W-:-:S13]  /*0060*/  ISETP.NE.AND P0, PT, R2, RZ, PT ;  /* 0x000000ff0200720c */ /* 0x001fda0003f05270 */
[C---:B------:R-:W-:Y:S02]  /*0070*/  @P0 VIADD R3, R2.reuse, 0xffffffff ;  /* 0xffffffff02030836 */ /* 0x040fe40000000000 */
[----:B-1----:R-:W-:-:S04]  /*0080*/  @P0 IMAD.WIDE.U32 R10, R2, 0x4, R8 ;  /* 0x00000004020a0825 */ /* 0x002fc800078e0008 */
[----:B------:R-:W-:Y:S02]  /*0090*/  @P0 IMAD.WIDE.U32 R8, R3, 0x4, R8 ;  /* 0x0000000403080825 */ /* 0x000fe400078e0008 */
[----:B--2---:R-:W2:Y:S02]  /*00a0*/  @P0 LDG.E R11, desc[UR6][R10.64] ;  /* 0x000000060a0b0981 */ /* 0x004ea4000c1e1900 */
[----:B----4-:R-:W-:Y:S02]  /*00b0*/  @P0 IMAD.WIDE.U32 R4, R2, 0x4, R4 ;  /* 0x0000000402040825 */ /* 0x010fe400078e0004 */
[----:B------:R-:W2:Y:S04]  /*00c0*/  @P0 LDG.E R8, desc[UR6][R8.64] ;  /* 0x0000000608080981 */ /* 0x000ea8000c1e1900 */
[----:B------:R-:W4:Y:S01]  /*00d0*/  @P0 LDG.E R0, desc[UR6][R4.64] ;  /* 0x0000000604000981 */ /* 0x000f22000c1e1900 */
[----:B---3--:R-:W-:-:S02]  /*00e0*/  I2FP.F32.S32 R3, UR4 ;  /* 0x0000000400037c45 */ /* 0x008fc40008201400 */
[----:B------:R-:W-:Y:S01]  /*00f0*/  MOV R14, 0x41400000 ;  /* 0x41400000000e7802 */ /* 0x000fe20000000f00 */
[----:B--2---:R-:W-:Y:S01]  /*0100*/  @P0 FADD R12, R8, -R11 ;  /* 0x8000000b080c0221 */ /* 0x004fe20000000000 */
[----:B----4-:R-:W-:Y:S08]  /*0110*/  @P0 F2F.F64.F32 R6, R0 ;  /* 0x0000000000060310 */ /* 0x010ff00000201800 */
[----:B------:R-:W0:Y:S02]  /*0120*/  @P0 F2F.F64.F32 R12, R12 ;  /* 0x0000000c000c0310 */ /* 0x000e240000201800 */
[----:B0-----:R-:W-:-:S10]  /*0130*/  @P0 DFMA R6, R12, 0.5, R6 ;  /* 0x3fe000000c06082b */ /* 0x001fd40000000006 */
[----:B------:R-:W0:Y:S01]  /*0140*/  @P0 F2F.F32.F64 R7, R6 ;  /* 0x0000000600070310 */ /* 0x000e220000301000 */
[----:B------:R-:W-:Y:S01]  /*0150*/  FADD R0, -R3, 40 ;  /* 0x4220000003007421 */ /* 0x000fe20000000100 */
[----:B------:R-:W-:-:S04]  /*0160*/  IMAD.MOV.U32 R13, RZ, RZ, 0x3daaaaab ;  /* 0x3daaaaabff0d7424 */ /* 0x000fc800078e00ff */
[----:B------:R-:W-:Y:S01]  /*0170*/  FFMA R8, R13, -R14, 1 ;  /* 0x3f8000000d087423 */ /* 0x000fe2000000080e */
[----:B0-----:R0:W-:Y:S01]  /*0180*/  @P0 STG.E desc[UR6][R4.64], R7 ;  /* 0x0000000704000986 */ /* 0x0011e2000c101906 */
[----:B------:R-:W1:Y:S02]  /*0190*/  FCHK P0, R0, 12 ;  /* 0x4140000000007902 */ /* 0x000e640000000000 */
[----:B------:R-:W-:-:S04]  /*01a0*/  FFMA R3, R8, R13, 0.083333335816860198975 ;  /* 0x3daaaaab08037423 */ /* 0x000fc8000000000d */
[----:B------:R-:W-:-:S04]  /*01b0*/  FFMA R8, R0, R3, RZ ;  /* 0x0000000300087223 */ /* 0x000fc800000000ff */
[----:B------:R-:W-:-:S04]  /*01c0*/  FFMA R9, R8, -12, R0 ;  /* 0xc140000008097823 */ /* 0x000fc80000000000 */
[----:B------:R-:W-:Y:S01]  /*01d0*/  FFMA R3, R3, R9, R8 ;  /* 0x0000000903037223 */ /* 0x000fe20000000008 */
[----:B01----:R-:W-:Y:S06]  /*01e0*/  @!P0 BRA `(.L_x_0) ;  /* 0x0000000000088947 */ /* 0x003fec0003800000 */
[----:B------:R-:W-:-:S07]  /*01f0*/  MOV R4, 0x210 ;  /* 0x0000021000047802 */ /* 0x000fce0000000f00 */
[----:B------:R-:W-:Y:S05]  /*0200*/  CALL.REL.NOINC `($__internal_0_$__cuda_sm3x_div_rn_noftz_f32_slowpath) ;  /* 0x0000000000887944 */ /* 0x000fea0003c00000 */
.L_x_0:
[----:B------:R-:W-:Y:S01]  /*0210*/  FMUL R3, R3, R3 ;  /* 0x0000000303037220 */ /* 0x000fe20000400000 */
[----:B------:R-:W-:Y:S01]  /*0220*/  IMAD.MOV.U32 R0, RZ, RZ, 0x3bbb989d ;  /* 0x3bbb989dff007424 */ /* 0x000fe200078e00ff */
[----:B------:R-:W0:Y:S01]  /*0230*/  LDC R9, c[0x0][0x390] ;  /* 0x0000e400ff097b82 */ /* 0x000e220000000800 */
[----:B------:R-:W-:Y:S02]  /*0240*/  IMAD.MOV.U32 R5, RZ, RZ, 0x437c0000 ;  /* 0x437c0000ff057424 */ /* 0x000fe400078e00ff */
[----:B------:R-:W-:-:S04]  /*0250*/  FMUL R3, R3, -0.5 ;  /* 0xbf00000003037820 */ /* 0x000fc80000400000 */
[----:B------:R-:W-:-:S04]  /*0260*/  FFMA.SAT R0, R3, R0, 0.5 ;  /* 0x3f00000003007423 */ /* 0x000fc80000002000 */
[----:B------:R-:W-:Y:S02]  /*0270*/  FFMA.RM R0, R0, R5, 12582913 ;  /* 0x4b40000100007423 */ /* 0x000fe40000004005 */
[----:B------:R-:W1:Y:S02]  /*0280*/  LDC.64 R4, c[0x0][0x380] ;  /* 0x0000e000ff047b82 */ /* 0x000e640000000a00 */
[C---:B------:R-:W-:Y:S01]  /*0290*/  FADD R6, R0.reuse, -12583039 ;  /* 0xcb40007f00067421 */ /* 0x040fe20000000000 */
[----:B------:R-:W-:-:S03]  /*02a0*/  IMAD.SHL.U32 R0, R0, 0x800000, RZ ;  /* 0x0080000000007824 */ /* 0x000fc600078e00ff */
[----:B------:R-:W-:-:S04]  /*02b0*/  FFMA R6, R3, 1.4426950216293334961, -R6 ;  /* 0x3fb8aa3b03067823 */ /* 0x000fc80000000806 */
[----:B------:R-:W-:Y:S01]  /*02c0*/  FFMA R3, R3, 1.925963033500011079e-08, R6 ;  /* 0x32a5706003037823 */ /* 0x000fe20000000006 */
[C---:B0-----:R-:W-:Y:S02]  /*02d0*/  LEA.HI R6, R9.reuse, R9, RZ, 0x1 ;  /* 0x0000000909067211 */ /* 0x041fe400078f08ff */
[----:B------:R-:W-:-:S03]  /*02e0*/  IADD3 R9, PT, PT, R9, -0x1, RZ ;  /* 0xffffffff09097810 */ /* 0x000fc60007ffe0ff */
[----:B------:R-:W0:Y:S01]  /*02f0*/  MUFU.EX2 R3, R3 ;  /* 0x0000000300037308 */ /* 0x000e220000000800 */
[----:B------:R-:W-:Y:S02]  /*0300*/  SHF.R.S32.HI R7, RZ, 0x1, R6 ;  /* 0x00000001ff077819 */ /* 0x000fe40000011406 */
[----:B------:R-:W-:-:S03]  /*0310*/  ISETP.GE.AND P0, PT, R2, R9, PT ;  /* 0x000000090200720c */ /* 0x000fc60003f06270 */
[----:B-1----:R-:W-:-:S04]  /*0320*/  IMAD.WIDE R6, R7, 0x4, R4 ;  /* 0x0000000407067825 */ /* 0x002fc800078e0204 */
[----:B0-----:R-:W-:-:S05]  /*0330*/  FMUL R9, R0, R3 ;  /* 0x0000000300097220 */ /* 0x001fca0000400000 */
[----:B------:R0:W-:Y:S01]  /*0340*/  STG.E desc[UR6][R6.64], R9 ;  /* 0x0000000906007986 */ /* 0x0001e2000c101906 */
[----:B------:R-:W-:Y:S05]  /*0350*/  @P0 EXIT ;  /* 0x000000000000094d */ /* 0x000fea0003800000 */
[----:B0-----:R-:W0:Y:S01]  /*0360*/  LDC.64 R6, c[0x0][0x388] ;  /* 0x0000e200ff067b82 */ /* 0x001e220000000a00 */
[----:B------:R-:W-:-:S05]  /*0370*/  IMAD.WIDE.U32 R8, R2, 0x4, R4 ;  /* 0x0000000402087825 */ /* 0x000fca00078e0004 */
[----:B------:R-:W2:Y:S04]  /*0380*/  LDG.E R3, desc[UR6][R8.64] ;  /* 0x0000000608037981 */ /* 0x000ea8000c1e1900 */
[----:B------:R-:W2:Y:S01]  /*0390*/  LDG.E R4, desc[UR6][R8.64+0x4] ;  /* 0x0000040608047981 */ /* 0x000ea2000c1e1900 */
[----:B0-----:R-:W-:-:S05]  /*03a0*/  IMAD.WIDE.U32 R6, R2, 0x4, R6 ;  /* 0x0000000402067825 */ /* 0x001fca00078e0006 */
[----:B------:R-:W3:Y:S01]  /*03b0*/  LDG.E R0, desc[UR6][R6.64] ;  /* 0x0000000606007981 */ /* 0x000ee2000c1e1900 */
[----:B--2---:R-:W-:-:S06]  /*03c0*/  FADD R4, R3, -R4 ;  /* 0x8000000403047221 */ /* 0x004fcc0000000000 */
[----:B------:R-:W-:Y:S08]  /*03d0*/  F2F.F64.F32 R4, R4 ;  /* 0x0000000400047310 */ /* 0x000ff00000201800 */
[----:B---3--:R-:W0:Y:S02]  /*03e0*/  F2F.F64.F32 R2, R0 ;  /* 0x0000000000027310 */ /* 0x008e240000201800 */
[----:B0-----:R-:W-:-:S10]  /*03f0*/  DFMA R2, R4, 0.5, R2 ;  /* 0x3fe000000402782b */ /* 0x001fd40000000002 */
[----:B------:R-:W0:Y:S02]  /*0400*/  F2F.F32.F64 R3, R2 ;  /* 0x0000000200037310 */ /* 0x000e240000301000 */
[----:B0-----:R-:W-:Y:S01]  /*0410*/  STG.E desc[UR6][R6.64], R3 ;  /* 0x0000000306007986 */ /* 0x001fe2000c101906 */
[----:B------:R-:W-:Y:S05]  /*0420*/  EXIT ;  /* 0x000000000000794d */ /* 0x000fea0003800000 */
        .weak           $__internal_0_$__cuda_sm3x_div_rn_noftz_f32_slowpath
        .type           $__internal_0_$__cuda_sm3x_div_rn_noftz_f32_slowpath,@function
        .size           $__internal_0_$__cuda_sm3x_div_rn_noftz_f32_slowpath,(.L_x_10 - $__internal_0_$__cuda_sm3x_div_rn_noftz_f32_slowpath)
$__internal_0_$__cuda_sm3x_div_rn_noftz_f32_slowpath:
[----:B------:R-:W-:Y:S02]  /*0430*/  SHF.R.U32.HI R3, RZ, 0x17, R0 ;  /* 0x00000017ff037819 */ /* 0x000fe40000011600 */
[----:B------:R-:W-:Y:S02]  /*0440*/  MOV R5, R0 ;  /* 0x0000000000057202 */ /* 0x000fe40000000f00 */
[----:B------:R-:W-:-:S05]  /*0450*/  LOP3.LUT R3, R3, 0xff, RZ, 0xc0, !PT ;  /* 0x000000ff03037812 */ /* 0x000fca00078ec0ff */
[----:B------:R-:W-:-:S05]  /*0460*/  VIADD R7, R3, 0xffffffff ;  /* 0xffffffff03077836 */ /* 0x000fca0000000000 */
[----:B------:R-:W-:-:S13]  /*0470*/  ISETP.GT.U32.OR P0, PT, R7, 0xfd, !PT ;  /* 0x000000fd0700780c */ /* 0x000fda0007f04470 */
[----:B------:R-:W-:Y:S01]  /*0480*/  @!P0 IMAD.MOV.U32 R6, RZ, RZ, RZ ;  /* 0x000000ffff068224 */ /* 0x000fe200078e00ff */
[----:B------:R-:W-:Y:S06]  /*0490*/  @!P0 BRA `(.L_x_1) ;  /* 0x00000000003c8947 */ /* 0x000fec0003800000 */
[----:B------:R-:W-:-:S13]  /*04a0*/  FSETP.GTU.FTZ.AND P0, PT, |R0|, +INF , PT ;  /* 0x7f8000000000780b */ /* 0x000fda0003f1c200 */
[----:B------:R-:W-:Y:S05]  /*04b0*/  @P0 BRA `(.L_x_2) ;  /* 0x0000000400280947 */ /* 0x000fea0003800000 */
[----:B------:R-:W-:-:S05]  /*04c0*/  IMAD.MOV.U32 R6, RZ, RZ, 0x41400000 ;  /* 0x41400000ff067424 */ /* 0x000fca00078e00ff */
[----:B------:R-:W-:-:S13]  /*04d0*/  LOP3.LUT P0, RZ, R6, 0x7fffffff, R5, 0xc8, !PT ;  /* 0x7fffffff06ff7812 */ /* 0x000fda000780c805 */
[----:B------:R-:W-:Y:S05]  /*04e0*/  @!P0 BRA `(.L_x_3) ;  /* 0x0000000400148947 */ /* 0x000fea0003800000 */
[----:B------:R-:W-:-:S13]  /*04f0*/  LOP3.LUT P0, RZ, R5, 0x7fffffff, RZ, 0xc0, !PT ;  /* 0x7fffffff05ff7812 */ /* 0x000fda000780c0ff */
[----:B------:R-:W-:Y:S05]  /*0500*/  @!P0 BRA `(.L_x_4) ;  /* 0x0000000400048947 */ /* 0x000fea0003800000 */
[----:B------:R-:W-:Y:S02]  /*0510*/  FSETP.NEU.FTZ.AND P0, PT, |R0|, +INF , PT ;  /* 0x7f8000000000780b */ /* 0x000fe40003f1d200 */
[----:B------:R-:W-:-:S04]  /*0520*/  LOP3.LUT P1, RZ, R6, 0x7fffffff, RZ, 0xc0, !PT ;  /* 0x7fffffff06ff7812 */ /* 0x000fc8000782c0ff */
[----:B------:R-:W-:-:S13]  /*0530*/  PLOP3.LUT P0, PT, P0, P1, PT, 0x2f, 0xf2 ;  /* 0x0000000000f2781c */ /* 0x000fda0000702577 */
[----:B------:R-:W-:Y:S05]  /*0540*/  @P0 BRA `(.L_x_5) ;  /* 0x0000000000e80947 */ /* 0x000fea0003800000 */
[----:B------:R-:W-:-:S13]  /*0550*/  ISETP.GE.AND P0, PT, R7, RZ, PT ;  /* 0x000000ff0700720c */ /* 0x000fda0003f06270 */
[----:B------:R-:W-:Y:S01]  /*0560*/  @P0 MOV R6, RZ ;  /* 0x000000ff00060202 */ /* 0x000fe20000000f00 */
[----:B------:R-:W-:Y:S01]  /*0570*/  @!P0 FFMA R5, R0, 1.84467440737095516160e+19, RZ ;  /* 0x5f80000000058823 */ /* 0x000fe200000000ff */
[----:B------:R-:W-:-:S07]  /*0580*/  @!P0 IMAD.MOV.U32 R6, RZ, RZ, -0x40 ;  /* 0xffffffc0ff068424 */ /* 0x000fce00078e00ff */
.L_x_1:
[----:B------:R-:W-:Y:S01]  /*0590*/  UMOV UR4, 0x41400000 ;  /* 0x4140000000047882 */ /* 0x000fe20000000000 */
[----:B------:R-:W-:Y:S01]  /*05a0*/  VIADD R3, R3, 0xffffff81 ;  /* 0xffffff8103037836 */ /* 0x000fe20000000000 */
[----:B------:R-:W-:-:S03]  /*05b0*/  UIADD3 UR4, UPT, UPT, UR4, -0x1800000, URZ ;  /* 0xfe80000004047890 */ /* 0x000fc6000fffe0ff */
[----:B------:R-:W-:Y:S01]  /*05c0*/  IMAD R0, R3, -0x800000, R5 ;  /* 0xff80000003007824 */ /* 0x000fe200078e0205 */
[----:B------:R-:W-:Y:S02]  /*05d0*/  IADD3 R6, PT, PT, R6, -0x3, R3 ;  /* 0xfffffffd06067810 */ /* 0x000fe40007ffe003 */
[----:B------:R-:W-:-:S03]  /*05e0*/  FADD.FTZ R9, -RZ, -UR4 ;  /* 0x80000004ff097e21 */ /* 0x000fc60008010100 */
[----:B------:R-:W0:Y:S02]  /*05f0*/  MUFU.RCP R7, UR4 ;  /* 0x0000000400077d08 */ /* 0x000e240008001000 */
[----:B0-----:R-:W-:-:S04]  /*0600*/  FFMA R8, R7, R9, 1 ;  /* 0x3f80000007087423 */ /* 0x001fc80000000009 */
[----:B------:R-:W-:-:S04]  /*0610*/  FFMA R7, R7, R8, R7 ;  /* 0x0000000807077223 */ /* 0x000fc80000000007 */
[----:B------:R-:W-:-:S04]  /*0620*/  FFMA R8, R0, R7, RZ ;  /* 0x0000000700087223 */ /* 0x000fc800000000ff */
[----:B------:R-:W-:-:S04]  /*0630*/  FFMA R5, R9, R8, R0 ;  /* 0x0000000809057223 */ /* 0x000fc80000000000 */
[----:B------:R-:W-:-:S04]  /*0640*/  FFMA R8, R7, R5, R8 ;  /* 0x0000000507087223 */ /* 0x000fc80000000008 */
[----:B------:R-:W-:-:S04]  /*0650*/  FFMA R9, R9, R8, R0 ;  /* 0x0000000809097223 */ /* 0x000fc80000000000 */
[----:B------:R-:W-:-:S05]  /*0660*/  FFMA R5, R7, R9, R8 ;  /* 0x0000000907057223 */ /* 0x000fca0000000008 */
[----:B------:R-:W-:-:S04]  /*0670*/  SHF.R.U32.HI R0, RZ, 0x17, R5 ;  /* 0x00000017ff007819 */ /* 0x000fc80000011605 */
[----:B------:R-:W-:-:S04]  /*0680*/  LOP3.LUT R0, R0, 0xff, RZ, 0xc0, !PT ;  /* 0x000000ff00007812 */ /* 0x000fc800078ec0ff */
[----:B------:R-:W-:-:S05]  /*0690*/  IADD3 R10, PT, PT, R0, R6, RZ ;  /* 0x00000006000a7210 */ /* 0x000fca0007ffe0ff */
[----:B------:R-:W-:-:S05]  /*06a0*/  VIADD R0, R10, 0xffffffff ;  /* 0xffffffff0a007836 */ /* 0x000fca0000000000 */
[----:B------:R-:W-:-:S13]  /*06b0*/  ISETP.GE.U32.AND P0, PT, R0, 0xfe, PT ;  /* 0x000000fe0000780c */ /* 0x000fda0003f06070 */
[----:B------:R-:W-:Y:S05]  /*06c0*/  @!P0 BRA `(.L_x_6) ;  /* 0x0000000000808947 */ /* 0x000fea0003800000 */
[----:B------:R-:W-:-:S13]  /*06d0*/  ISETP.GT.AND P0, PT, R10, 0xfe, PT ;  /* 0x000000fe0a00780c */ /* 0x000fda0003f04270 */
[----:B------:R-:W-:Y:S05]  /*06e0*/  @P0 BRA `(.L_x_7) ;  /* 0x00000000006c0947 */ /* 0x000fea0003800000 */
[----:B------:R-:W-:-:S13]  /*06f0*/  ISETP.GE.AND P0, PT, R10, 0x1, PT ;  /* 0x000000010a00780c */ /* 0x000fda0003f06270 */
[----:B------:R-:W-:Y:S05]  /*0700*/  @P0 BRA `(.L_x_8) ;  /* 0x0000000000980947 */ /* 0x000fea0003800000 */
[----:B------:R-:W-:Y:S02]  /*0710*/  ISETP.GE.AND P0, PT, R10, -0x18, PT ;  /* 0xffffffe80a00780c */ /* 0x000fe40003f06270 */
[----:B------:R-:W-:-:S11]  /*0720*/  LOP3.LUT R5, R5, 0x80000000, RZ, 0xc0, !PT ;  /* 0x8000000005057812 */ /* 0x000fd600078ec0ff */
[----:B------:R-:W-:Y:S05]  /*0730*/  @!P0 BRA `(.L_x_8) ;  /* 0x00000000008c8947 */ /* 0x000fea0003800000 */
[CCC-:B------:R-:W-:Y:S01]  /*0740*/  FFMA.RZ R0, R7.reuse, R9.reuse, R8.reuse ;  /* 0x0000000907007223 */ /* 0x1c0fe2000000c008 */
[C---:B------:R-:W-:Y:S01]  /*0750*/  VIADD R6, R10.reuse, 0x20 ;  /* 0x000000200a067836 */ /* 0x040fe20000000000 */
[C---:B------:R-:W-:Y:S02]  /*0760*/  ISETP.NE.AND P2, PT, R10.reuse, RZ, PT ;  /* 0x000000ff0a00720c */ /* 0x040fe40003f45270 */
[----:B------:R-:W-:Y:S02]  /*0770*/  ISETP.NE.AND P1, PT, R10, RZ, PT ;  /* 0x000000ff0a00720c */ /* 0x000fe40003f25270 */
[----:B------:R-:W-:Y:S01]  /*0780*/  LOP3.LUT R3, R0, 0x7fffff, RZ, 0xc0, !PT ;  /* 0x007fffff00037812 */ /* 0x000fe200078ec0ff */
[CCC-:B------:R-:W-:Y:S01]  /*0790*/  FFMA.RP R0, R7.reuse, R9.reuse, R8.reuse ;  /* 0x0000000907007223 */ /* 0x1c0fe20000008008 */
[----:B------:R-:W-:Y:S01]  /*07a0*/  FFMA.RM R7, R7, R9, R8 ;  /* 0x0000000907077223 */ /* 0x000fe20000004008 */
[----:B------:R-:W-:Y:S02]  /*07b0*/  IADD3 R8, PT, PT, -R10, RZ, RZ ;  /* 0x000000ff0a087210 */ /* 0x000fe40007ffe1ff */
[----:B------:R-:W-:-:S02]  /*07c0*/  LOP3.LUT R3, R3, 0x800000, RZ, 0xfc, !PT ;  /* 0x0080000003037812 */ /* 0x000fc400078efcff */
[----:B------:R-:W-:Y:S02]  /*07d0*/  FSETP.NEU.FTZ.AND P0, PT, R0, R7, PT ;  /* 0x000000070000720b */ /* 0x000fe40003f1d000 */
[----:B------:R-:W-:Y:S02]  /*07e0*/  SHF.L.U32 R6, R3, R6, RZ ;  /* 0x0000000603067219 */ /* 0x000fe400000006ff */
[----:B------:R-:W-:Y:S02]  /*07f0*/  SEL R0, R8, RZ, P2 ;  /* 0x000000ff08007207 */ /* 0x000fe40001000000 */
[----:B------:R-:W-:Y:S02]  /*0800*/  ISETP.NE.AND P1, PT, R6, RZ, P1 ;  /* 0x000000ff0600720c */ /* 0x000fe40000f25270 */
[----:B------:R-:W-:Y:S02]  /*0810*/  SHF.R.U32.HI R0, RZ, R0, R3 ;  /* 0x00000000ff007219 */ /* 0x000fe40000011603 */
[----:B------:R-:W-:-:S02]  /*0820*/  PLOP3.LUT P0, PT, P0, P1, PT, 0xf8, 0x8f ;  /* 0x00000000008f781c */ /* 0x000fc40000703f70 */
[----:B------:R-:W-:Y:S02]  /*0830*/  SHF.R.U32.HI R6, RZ, 0x1, R0 ;  /* 0x00000001ff067819 */ /* 0x000fe40000011600 */
[----:B------:R-:W-:-:S04]  /*0840*/  SEL R3, RZ, 0x1, !P0 ;  /* 0x00000001ff037807 */ /* 0x000fc80004000000 */
[----:B------:R-:W-:-:S04]  /*0850*/  LOP3.LUT R3, R3, 0x1, R6, 0xf8, !PT ;  /* 0x0000000103037812 */ /* 0x000fc800078ef806 */
[----:B------:R-:W-:-:S05]  /*0860*/  LOP3.LUT R3, R3, R0, RZ, 0xc0, !PT ;  /* 0x0000000003037212 */ /* 0x000fca00078ec0ff */
[----:B------:R-:W-:-:S05]  /*0870*/  IMAD.IADD R6, R6, 0x1, R3 ;  /* 0x0000000106067824 */ /* 0x000fca00078e0203 */
[----:B------:R-:W-:Y:S01]  /*0880*/  LOP3.LUT R5, R6, R5, RZ, 0xfc, !PT ;  /* 0x0000000506057212 */ /* 0x000fe200078efcff */
[----:B------:R-:W-:Y:S06]  /*0890*/  BRA `(.L_x_8) ;  /* 0x0000000000347947 */ /* 0x000fec0003800000 */
.L_x_7:
[----:B------:R-:W-:-:S04]  /*08a0*/  LOP3.LUT R5, R5, 0x80000000, RZ, 0xc0, !PT ;  /* 0x8000000005057812 */ /* 0x000fc800078ec0ff */
[----:B------:R-:W-:Y:S01]  /*08b0*/  LOP3.LUT R5, R5, 0x7f800000, RZ, 0xfc, !PT ;  /* 0x7f80000005057812 */ /* 0x000fe200078efcff */
[----:B------:R-:W-:Y:S06]  /*08c0*/  BRA `(.L_x_8) ;  /* 0x0000000000287947 */ /* 0x000fec0003800000 */
.L_x_6:
[----:B------:R-:W-:Y:S01]  /*08d0*/  LEA R5, R6, R5, 0x17 ;  /* 0x0000000506057211 */ /* 0x000fe200078eb8ff */
[----:B------:R-:W-:Y:S06]  /*08e0*/  BRA `(.L_x_8) ;  /* 0x0000000000207947 */ /* 0x000fec0003800000 */
.L_x_5:
[----:B------:R-:W-:-:S04]  /*08f0*/  LOP3.LUT R5, R6, 0x80000000, R5, 0x48, !PT ;  /* 0x8000000006057812 */ /* 0x000fc800078e4805 */
[----:B------:R-:W-:Y:S01]  /*0900*/  LOP3.LUT R5, R5, 0x7f800000, RZ, 0xfc, !PT ;  /* 0x7f80000005057812 */ /* 0x000fe200078efcff */
[----:B------:R-:W-:Y:S06]  /*0910*/  BRA `(.L_x_8) ;  /* 0x0000000000147947 */ /* 0x000fec0003800000 */
.L_x_4:
[----:B------:R-:W-:Y:S01]  /*0920*/  LOP3.LUT R5, R6, 0x80000000, R5, 0x48, !PT ;  /* 0x8000000006057812 */ /* 0x000fe200078e4805 */
[----:B------:R-:W-:Y:S06]  /*0930*/  BRA `(.L_x_8) ;  /* 0x00000000000c7947 */ /* 0x000fec0003800000 */
.L_x_3:
[----:B------:R-:W0:Y:S01]  /*0940*/  MUFU.RSQ R5, -QNAN ;  /* 0xffc0000000057908 */ /* 0x000e220000001400 */
[----:B------:R-:W-:Y:S05]  /*0950*/  BRA `(.L_x_8) ;  /* 0x0000000000047947 */ /* 0x000fea0003800000 */
.L_x_2:
[----:B------:R-:W-:-:S07]  /*0960*/  FADD.FTZ R5, R0, 12 ;  /* 0x4140000000057421 */ /* 0x000fce0000010000 */
.L_x_8:
[----:B0-----:R-:W-:Y:S02]  /*0970*/  IMAD.MOV.U32 R3, RZ, RZ, R5 ;  /* 0x000000ffff037224 */ /* 0x001fe400078e0005 */
[----:B------:R-:W-:-:S04]  /*0980*/  HFMA2 R5, -RZ, RZ, 0, 0 ;  /* 0x00000000ff057431 */ /* 0x000fc800000001ff */
[----:B------:R-:W-:Y:S05]  /*0990*/  RET.REL.NODEC R4 `(_Z4fdtdPfS_ii) ;  /* 0xfffffff404987950 */ /* 0x000fea0003c3ffff */
.L_x_9:
[----:B------:R-:W-:-:S00]  /*09a0*/  BRA `(.L_x_9) ;  /* 0xfffffffc00fc7947 */ /* 0x000fc0000383ffff */
[----:B------:R-:W-:-:S00]  /*09b0*/  NOP ;  /* 0x0000000000007918 */ /* 0x000fc00000000000 */
        /* <DEDUP_REMOVED lines=12> */
.L_x_10:


//--------------------- .nv.shared.reserved.0     --------------------------
	.section	.nv.shared.reserved.0,"aw",@nobits
	.weak		__nv_reservedSMEM_offset_0_alias
	.size		__nv_reservedSMEM_offset_0_alias, 0, 64
	.other		__nv_reservedSMEM_offset_0_alias,@"STO_CUDA_RESERVED_SHARED STV_DEFAULT"
__nv_reservedSMEM_offset_0_alias:
	.zero		0
	.zero		64


//--------------------- .nv.constant0._Z4fdtdPfS_ii --------------------------
	.section	.nv.constant0._Z4fdtdPfS_ii,"a",@progbits
	.sectionflags	@""
	.align	4
.nv.constant0._Z4fdtdPfS_ii:
	.zero		920


//--------------------- SYMBOLS --------------------------

	.type		.nv.reservedSmem.offset0,@object
	.size		.nv.reservedSmem.offset0,0x4
